	.headerflags	@"EF_CUDA_TEXMODE_UNIFIED EF_CUDA_64BIT_ADDRESS EF_CUDA_ACCELERATORS EF_CUDA_SM90 EF_CUDA_VIRTUAL_SM(EF_CUDA_SM90)"
	.elftype	@"ET_EXEC"


//--------------------- .nv.info                  --------------------------
	.section	.nv.info,"",@"SHT_CUDA_INFO"
	.align	4


	//----- nvinfo : EIATTR_REGCOUNT
	.align		4
        /*0000*/ 	.byte	0x04, 0x2f
        /*0002*/ 	.short	(.L_3 - .L_2)
	.align		4
.L_2:
        /*0004*/ 	.word	index@(triton_poi_fused__native_batch_norm_legit_no_training_relu_3)
        /*0008*/ 	.word	0x00000012


	//----- nvinfo : EIATTR_MIN_STACK_SIZE
	.align		4
.L_3:
        /*000c*/ 	.byte	0x04, 0x12
        /*000e*/ 	.short	(.L_5 - .L_4)
	.align		4
.L_4:
        /*0010*/ 	.word	index@(triton_poi_fused__native_batch_norm_legit_no_training_relu_3)
        /*0014*/ 	.word	0x00000000


	//----- nvinfo : EIATTR_FRAME_SIZE
	.align		4
.L_5:
        /*0018*/ 	.byte	0x04, 0x11
        /*001a*/ 	.short	(.L_7 - .L_6)
	.align		4
.L_6:
        /*001c*/ 	.word	index@(triton_poi_fused__native_batch_norm_legit_no_training_relu_3)
        /*0020*/ 	.word	0x00000000


	//----- nvinfo : EIATTR_MIN_STACK_SIZE
	.align		4
.L_7:
        /*0024*/ 	.byte	0x04, 0x12
        /*0026*/ 	.short	(.L_9 - .L_8)
	.align		4
.L_8:
        /*0028*/ 	.word	index@(triton_poi_fused__native_batch_norm_legit_no_training_relu_3)
        /*002c*/ 	.word	0x00000000
.L_9:


//--------------------- .nv.info.triton_poi_fused__native_batch_norm_legit_no_training_relu_3 --------------------------
	.section	.nv.info.triton_poi_fused__native_batch_norm_legit_no_training_relu_3,"",@"SHT_CUDA_INFO"
	.sectionflags	@""
	.align	4


	//----- nvinfo : EIATTR_CUDA_API_VERSION
	.align		4
        /*0000*/ 	.byte	0x04, 0x37
        /*0002*/ 	.short	(.L_11 - .L_10)
.L_10:
        /*0004*/ 	.word	0x0000007c


	//----- nvinfo : EIATTR_KPARAM_INFO
	.align		4
.L_11:
        /*0008*/ 	.byte	0x04, 0x17
        /*000a*/ 	.short	(.L_13 - .L_12)
.L_12:
        /*000c*/ 	.word	0x00000000
        /*0010*/ 	.short	0x0006
        /*0012*/ 	.short	0x0030
        /*0014*/ 	.byte	0x00, 0xf0, 0x11, 0x00


	//----- nvinfo : EIATTR_KPARAM_INFO
	.align		4
.L_13:
        /*0018*/ 	.byte	0x04, 0x17
        /*001a*/ 	.short	(.L_15 - .L_14)
.L_14:
        /*001c*/ 	.word	0x00000000
        /*0020*/ 	.short	0x0005
        /*0022*/ 	.short	0x0028
        /*0024*/ 	.byte	0x00, 0xf4, 0x21, 0x00


	//----- nvinfo : EIATTR_KPARAM_INFO
	.align		4
.L_15:
        /*0028*/ 	.byte	0x04, 0x17
        /*002a*/ 	.short	(.L_17 - .L_16)
.L_16:
        /*002c*/ 	.word	0x00000000
        /*0030*/ 	.short	0x0004
        /*0032*/ 	.short	0x0020
        /*0034*/ 	.byte	0x00, 0xf4, 0x21, 0x00


	//----- nvinfo : EIATTR_KPARAM_INFO
	.align		4
.L_17:
        /*0038*/ 	.byte	0x04, 0x17
        /*003a*/ 	.short	(.L_19 - .L_18)
.L_18:
        /*003c*/ 	.word	0x00000000
        /*0040*/ 	.short	0x0003
        /*0042*/ 	.short	0x0018
        /*0044*/ 	.byte	0x00, 0xf4, 0x21, 0x00


	//----- nvinfo : EIATTR_KPARAM_INFO
	.align		4
.L_19:
        /*0048*/ 	.byte	0x04, 0x17
        /*004a*/ 	.short	(.L_21 - .L_20)
.L_20:
        /*004c*/ 	.word	0x00000000
        /*0050*/ 	.short	0x0002
        /*0052*/ 	.short	0x0010
        /*0054*/ 	.byte	0x00, 0xf4, 0x21, 0x00


	//----- nvinfo : EIATTR_KPARAM_INFO
	.align		4
.L_21:
        /*0058*/ 	.byte	0x04, 0x17
        /*005a*/ 	.short	(.L_23 - .L_22)
.L_22:
        /*005c*/ 	.word	0x00000000
        /*0060*/ 	.short	0x0001
        /*0062*/ 	.short	0x0008
        /*0064*/ 	.byte	0x00, 0xf4, 0x21, 0x00


	//----- nvinfo : EIATTR_KPARAM_INFO
	.align		4
.L_23:
        /*0068*/ 	.byte	0x04, 0x17
        /*006a*/ 	.short	(.L_25 - .L_24)
.L_24:
        /*006c*/ 	.word	0x00000000
        /*0070*/ 	.short	0x0000
        /*0072*/ 	.short	0x0000
        /*0074*/ 	.byte	0x00, 0xf4, 0x21, 0x00


	//----- nvinfo : EIATTR_SPARSE_MMA_MASK
	.align		4
.L_25:
        /*0078*/ 	.byte	0x03, 0x50
        /*007a*/ 	.short	0x0000


	//----- nvinfo : EIATTR_MAXREG_COUNT
	.align		4
        /*007c*/ 	.byte	0x03, 0x1b
        /*007e*/ 	.short	0x00ff


	//----- nvinfo : EIATTR_EXIT_INSTR_OFFSETS
	.align		4
        /*0080*/ 	.byte	0x04, 0x1c
        /*0082*/ 	.short	(.L_27 - .L_26)


	//   ....[0]....
.L_26:
        /*0084*/ 	.word	0x000003c0


	//----- nvinfo : EIATTR_REQNTID
	.align		4
.L_27:
        /*0088*/ 	.byte	0x04, 0x10
        /*008a*/ 	.short	(.L_29 - .L_28)
.L_28:
        /*008c*/ 	.word	0x00000100
        /*0090*/ 	.word	0x00000001
        /*0094*/ 	.word	0x00000001


	//----- nvinfo : EIATTR_CBANK_PARAM_SIZE
	.align		4
.L_29:
        /*0098*/ 	.byte	0x03, 0x19
        /*009a*/ 	.short	0x0034


	//----- nvinfo : EIATTR_PARAM_CBANK
	.align		4
        /*009c*/ 	.byte	0x04, 0x0a
        /*009e*/ 	.short	(.L_31 - .L_30)
	.align		4
.L_30:
        /*00a0*/ 	.word	index@(.nv.constant0.triton_poi_fused__native_batch_norm_legit_no_training_relu_3)
        /*00a4*/ 	.short	0x0210
        /*00a6*/ 	.short	0x0034


	//----- nvinfo : EIATTR_SW_WAR
	.align		4
.L_31:
        /*00a8*/ 	.byte	0x04, 0x36
        /*00aa*/ 	.short	(.L_33 - .L_32)
.L_32:
        /*00ac*/ 	.word	0x00000008
.L_33:


//--------------------- .nv.callgraph             --------------------------
	.section	.nv.callgraph,"",@"SHT_CUDA_CALLGRAPH"
	.align	4
	.sectionentsize	8
	.align		4
        /*0000*/ 	.word	0x00000000
	.align		4
        /*0004*/ 	.word	0xffffffff
	.align		4
        /*0008*/ 	.word	0x00000000
	.align		4
        /*000c*/ 	.word	0xfffffffe
	.align		4
        /*0010*/ 	.word	0x00000000
	.align		4
        /*0014*/ 	.word	0xfffffffd
	.align		4
        /*0018*/ 	.word	0x00000000
	.align		4
        /*001c*/ 	.word	0xfffffffc


//--------------------- .nv.constant4             --------------------------
	.section	.nv.constant4,"a",@progbits
	.align	8
	.align		8
.nv.constant4:
        /*0000*/ 	.dword	_$_str
	.align		8
        /*0008*/ 	.dword	_$_str_$_2


//--------------------- .text.triton_poi_fused__native_batch_norm_legit_no_training_relu_3 --------------------------
	.section	.text.triton_poi_fused__native_batch_norm_legit_no_training_relu_3,"ax",@progbits
	.align	128
        .global         triton_poi_fused__native_batch_norm_legit_no_training_relu_3
        .type           triton_poi_fused__native_batch_norm_legit_no_training_relu_3,@function
        .size           triton_poi_fused__native_batch_norm_legit_no_training_relu_3,(.L_x_1 - triton_poi_fused__native_batch_norm_legit_no_training_relu_3)
        .other          triton_poi_fused__native_batch_norm_legit_no_training_relu_3,@"STO_CUDA_ENTRY STV_DEFAULT"
triton_poi_fused__native_batch_norm_legit_no_training_relu_3:
.text.triton_poi_fused__native_batch_norm_legit_no_training_relu_3:
[----:B------:R-:W-:Y:S01]  /*0000*/  LDC R1, c[0x0][0x28] ;  /* 0x00000a00ff017b82 */ /* 0x000fe20000000800 */
[----:B------:R-:W1:Y:S07]  /*0010*/  S2R R0, SR_TID.X ;  /* 0x0000000000007919 */ /* 0x000e6e0000002100 */
[----:B------:R-:W2:Y:S01]  /*0020*/  LDC.64 R2, c[0x0][0x220] ;  /* 0x00008800ff027b82 */ /* 0x000ea20000000a00 */
[----:B------:R-:W-:Y:S01]  /*0030*/  ULDC.64 UR4, c[0x0][0x208] ;  /* 0x0000820000047ab9 */ /* 0x000fe20000000a00 */
[----:B------:R-:W3:Y:S06]  /*0040*/  S2R R5, SR_CTAID.X ;  /* 0x0000000000057919 */ /* 0x000eec0000002500 */
[----:B------:R-:W4:Y:S08]  /*0050*/  LDC.64 R6, c[0x0][0x218] ;  /* 0x00008600ff067b82 */ /* 0x000f300000000a00 */
[----:B------:R-:W5:Y:S08]  /*0060*/  LDC.64 R8, c[0x0][0x228] ;  /* 0x00008a00ff087b82 */ /* 0x000f700000000a00 */
[----:B------:R-:W5:Y:S01]  /*0070*/  LDC.64 R10, c[0x0][0x230] ;  /* 0x00008c00ff0a7b82 */ /* 0x000f620000000a00 */
[----:B-1----:R-:W-:-:S04]  /*0080*/  SHF.L.U32 R0, R0, 0x1, RZ ;  /* 0x0000000100007819 */ /* 0x002fc800000006ff */
[----:B------:R-:W-:-:S04]  /*0090*/  LOP3.LUT R0, R0, 0x1fe, RZ, 0xc0, !PT ;  /* 0x000001fe00007812 */ /* 0x000fc800078ec0ff */
[----:B---3--:R-:W-:-:S05]  /*00a0*/  LEA R0, R5, R0, 0x9 ;  /* 0x0000000005007211 */ /* 0x008fca00078e48ff */
[----:B------:R-:W-:-:S05]  /*00b0*/  IMAD.HI R4, R0, 0x2aaaaaab, RZ ;  /* 0x2aaaaaab00047827 */ /* 0x000fca00078e02ff */
[----:B------:R-:W-:-:S04]  /*00c0*/  SHF.R.U32.HI R5, RZ, 0x1f, R4 ;  /* 0x0000001fff057819 */ /* 0x000fc80000011604 */
[----:B------:R-:W-:-:S05]  /*00d0*/  LEA.HI R5, R4, R5, RZ, 0x1b ;  /* 0x0000000504057211 */ /* 0x000fca00078fd8ff */
[----:B------:R-:W-:Y:S02]  /*00e0*/  IMAD R13, R5, -0xc0, R0 ;  /* 0xffffff40050d7824 */ /* 0x000fe400078e0200 */
[----:B------:R-:W1:Y:S02]  /*00f0*/  LDC.64 R4, c[0x0][0x210] ;  /* 0x00008400ff047b82 */ /* 0x000e640000000a00 */
[----:B--2---:R-:W-:-:S06]  /*0100*/  IMAD.WIDE R2, R13, 0x4, R2 ;  /* 0x000000040d027825 */ /* 0x004fcc00078e0202 */
[----:B------:R-:W2:Y:S01]  /*0110*/  LDG.E.EL.64 R2, desc[UR4][R2.64] ;  /* 0x0000000402027981 */ /* 0x000ea2000c2e1b00 */
[----:B----4-:R-:W-:-:S04]  /*0120*/  IMAD.WIDE R6, R13, 0x4, R6 ;  /* 0x000000040d067825 */ /* 0x010fc800078e0206 */
[C---:B-----5:R-:W-:Y:S02]  /*0130*/  IMAD.WIDE R8, R13.reuse, 0x4, R8 ;  /* 0x000000040d087825 */ /* 0x060fe400078e0208 */
[----:B------:R-:W3:Y:S02]  /*0140*/  LDG.E.EL.64 R6, desc[UR4][R6.64] ;  /* 0x0000000406067981 */ /* 0x000ee4000c2e1b00 */
[----:B0-----:R-:W-:Y:S02]  /*0150*/  IMAD.WIDE R10, R13, 0x4, R10 ;  /* 0x000000040d0a7825 */ /* 0x001fe400078e020a */
[----:B------:R-:W4:Y:S04]  /*0160*/  LDG.E.EL.64 R8, desc[UR4][R8.64] ;  /* 0x0000000408087981 */ /* 0x000f28000c2e1b00 */
[----:B------:R-:W4:Y:S01]  /*0170*/  LDG.E.EL.64 R10, desc[UR4][R10.64] ;  /* 0x000000040a0a7981 */ /* 0x000f22000c2e1b00 */
[----:B-1----:R-:W-:-:S06]  /*0180*/  IMAD.WIDE R4, R0, 0x4, R4 ;  /* 0x0000000400047825 */ /* 0x002fcc00078e0204 */
[----:B------:R-:W3:Y:S01]  /*0190*/  LDG.E.64 R4, desc[UR4][R4.64] ;  /* 0x0000000404047981 */ /* 0x000ee2000c1e1b00 */
[----:B------:R-:W-:Y:S01]  /*01a0*/  HFMA2.MMA R14, -RZ, RZ, 1.625, 0 ;  /* 0x3e800000ff0e7435 */ /* 0x000fe200000001ff */
[----:B--2---:R-:W-:Y:S01]  /*01b0*/  FADD R2, R2, 9.9999997473787516356e-06 ;  /* 0x3727c5ac02027421 */ /* 0x004fe20000000000 */
[----:B------:R-:W-:-:S03]  /*01c0*/  FADD R3, R3, 9.9999997473787516356e-06 ;  /* 0x3727c5ac03037421 */ /* 0x000fc60000000000 */
[----:B------:R-:W0:Y:S08]  /*01d0*/  MUFU.SQRT R12, R2 ;  /* 0x00000002000c7308 */ /* 0x000e300000002000 */
[----:B------:R1:W2:Y:S01]  /*01e0*/  MUFU.SQRT R13, R3 ;  /* 0x00000003000d7308 */ /* 0x0002a20000002000 */
[C---:B0-----:R-:W-:Y:S02]  /*01f0*/  FSETP.GT.AND P0, PT, R12.reuse, 8.50705917302346158658e+37, PT ;  /* 0x7e8000000c00780b */ /* 0x041fe40003f04000 */
[----:B------:R-:W-:Y:S01]  /*0200*/  FSETP.GEU.AND P2, PT, R12, 1.175494350822287508e-38, PT ;  /* 0x008000000c00780b */ /* 0x000fe20003f4e000 */
[----:B-1----:R-:W0:Y:S01]  /*0210*/  LDC.64 R2, c[0x0][0x238] ;  /* 0x00008e00ff027b82 */ /* 0x002e220000000a00 */
[----:B--2---:R-:W-:-:S02]  /*0220*/  FSETP.GT.AND P1, PT, R13, 8.50705917302346158658e+37, PT ;  /* 0x7e8000000d00780b */ /* 0x004fc40003f24000 */
[----:B------:R-:W-:-:S07]  /*0230*/  FSETP.GEU.AND P3, PT, R13, 1.175494350822287508e-38, PT ;  /* 0x008000000d00780b */ /* 0x000fce0003f6e000 */
[----:B------:R-:W-:-:S04]  /*0240*/  @P0 FMUL R12, R12, 0.25 ;  /* 0x3e8000000c0c0820 */ /* 0x000fc80000400000 */
[----:B------:R-:W-:Y:S01]  /*0250*/  @!P2 FMUL R12, R12, 16777216 ;  /* 0x4b8000000c0ca820 */ /* 0x000fe20000400000 */
[----:B------:R-:W-:-:S04]  /*0260*/  @P1 FMUL R13, R13, 0.25 ;  /* 0x3e8000000d0d1820 */ /* 0x000fc80000400000 */
[----:B------:R-:W-:Y:S01]  /*0270*/  @!P3 FMUL R13, R13, 16777216 ;  /* 0x4b8000000d0db820 */ /* 0x000fe20000400000 */
[----:B------:R-:W1:Y:S01]  /*0280*/  MUFU.RCP R12, R12 ;  /* 0x0000000c000c7308 */ /* 0x000e620000001000 */
[----:B------:R-:W-:-:S07]  /*0290*/  FSEL R15, R14, 1, P0 ;  /* 0x3f8000000e0f7808 */ /* 0x000fce0000000000 */
[----:B------:R-:W2:Y:S01]  /*02a0*/  MUFU.RCP R13, R13 ;  /* 0x0000000d000d7308 */ /* 0x000ea20000001000 */
[----:B------:R-:W-:Y:S01]  /*02b0*/  FSEL R14, R14, 1, P1 ;  /* 0x3f8000000e0e7808 */ /* 0x000fe20000800000 */
[----:B------:R-:W-:-:S04]  /*02c0*/  @!P2 FMUL R15, R15, 16777216 ;  /* 0x4b8000000f0fa820 */ /* 0x000fc80000400000 */
[----:B------:R-:W-:Y:S01]  /*02d0*/  @!P3 FMUL R14, R14, 16777216 ;  /* 0x4b8000000e0eb820 */ /* 0x000fe20000400000 */
[----:B---3--:R-:W-:Y:S01]  /*02e0*/  FADD R5, R5, -R7 ;  /* 0x8000000705057221 */ /* 0x008fe20000000000 */
[----:B------:R-:W-:Y:S01]  /*02f0*/  FADD R4, R4, -R6 ;  /* 0x8000000604047221 */ /* 0x000fe20000000000 */
[----:B-1----:R-:W-:Y:S01]  /*0300*/  FMUL R15, R12, R15 ;  /* 0x0000000f0c0f7220 */ /* 0x002fe20000400000 */
[----:B--2---:R-:W-:-:S03]  /*0310*/  FMUL R14, R13, R14 ;  /* 0x0000000e0d0e7220 */ /* 0x004fc60000400000 */
[----:B------:R-:W-:Y:S01]  /*0320*/  FMUL R15, R4, R15 ;  /* 0x0000000f040f7220 */ /* 0x000fe20000400000 */
[----:B------:R-:W-:-:S03]  /*0330*/  FMUL R14, R5, R14 ;  /* 0x0000000e050e7220 */ /* 0x000fc60000400000 */
[----:B----4-:R-:W-:Y:S01]  /*0340*/  FFMA R8, R8, R15, R10 ;  /* 0x0000000f08087223 */ /* 0x010fe2000000000a */
[----:B------:R-:W-:-:S04]  /*0350*/  FFMA R9, R9, R14, R11 ;  /* 0x0000000e09097223 */ /* 0x000fc8000000000b */
[----:B------:R-:W-:Y:S02]  /*0360*/  FSETP.GEU.AND P0, PT, R8, RZ, PT ;  /* 0x000000ff0800720b */ /* 0x000fe40003f0e000 */
[C---:B------:R-:W-:Y:S01]  /*0370*/  FSETP.GEU.AND P1, PT, R9.reuse, RZ, PT ;  /* 0x000000ff0900720b */ /* 0x040fe20003f2e000 */
[----:B0-----:R-:W-:Y:S01]  /*0380*/  IMAD.WIDE R2, R0, 0x4, R2 ;  /* 0x0000000400027825 */ /* 0x001fe200078e0202 */
[----:B------:R-:W-:Y:S02]  /*0390*/  FSEL R8, R8, RZ, P0 ;  /* 0x000000ff08087208 */ /* 0x000fe40000000000 */
[----:B------:R-:W-:-:S05]  /*03a0*/  FSEL R9, R9, RZ, P1 ;  /* 0x000000ff09097208 */ /* 0x000fca0000800000 */
[----:B------:R-:W-:Y:S01]  /*03b0*/  STG.E.64 desc[UR4][R2.64], R8 ;  /* 0x0000000802007986 */ /* 0x000fe2000c101b04 */
[----:B------:R-:W-:Y:S05]  /*03c0*/  EXIT ;  /* 0x000000000000794d */ /* 0x000fea0003800000 */
.L_x_0:
[----:B------:R-:W-:-:S00]  /*03d0*/  BRA `(.L_x_0) ;  /* 0xfffffffc00fc7947 */ /* 0x000fc0000383ffff */
[----:B------:R-:W-:-:S00]  /*03e0*/  NOP ;  /* 0x0000000000007918 */ /* 0x000fc00000000000 */
        /* <DEDUP_REMOVED lines=9> */
.L_x_1:


//--------------------- .nv.global.init           --------------------------
	.section	.nv.global.init,"aw",@progbits
.nv.global.init:
	.type		_$_str,@object
	.size		_$_str,(_$_str_$_2 - _$_str)
_$_str:
        /*0000*/ 	.byte	0x5f, 0x5f, 0x43, 0x55, 0x44, 0x41, 0x5f, 0x46, 0x54, 0x5a, 0x00
	.type		_$_str_$_2,@object
	.size		_$_str_$_2,(.L_1 - _$_str_$_2)
_$_str_$_2:
        /*000b*/ 	.byte	0x5f, 0x5f, 0x43, 0x55, 0x44, 0x41, 0x5f, 0x50, 0x52, 0x45, 0x43, 0x5f, 0x53, 0x51, 0x52, 0x54
        /*001b*/ 	.byte	0x00
.L_1:


//--------------------- .nv.constant0.triton_poi_fused__native_batch_norm_legit_no_training_relu_3 --------------------------
	.section	.nv.constant0.triton_poi_fused__native_batch_norm_legit_no_training_relu_3,"a",@progbits
	.sectionflags	@""
	.align	4
.nv.constant0.triton_poi_fused__native_batch_norm_legit_no_training_relu_3:
	.zero		580
